//
// Generated by NVIDIA NVVM Compiler
//
// Compiler Build ID: CL-36424714
// Cuda compilation tools, release 13.0, V13.0.88
// Based on NVVM 20.0.0
//

.version 9.0
.target sm_100
.address_size 64

	// .globl	_Z8sumArrayPfS_i

.visible .entry _Z8sumArrayPfS_i(
	.param .u64 .ptr .align 1 _Z8sumArrayPfS_i_param_0,
	.param .u64 .ptr .align 1 _Z8sumArrayPfS_i_param_1,
	.param .u32 _Z8sumArrayPfS_i_param_2
)
{
	.reg .pred 	%p<11>;
	.reg .b32 	%r<25>;
	.reg .b32 	%f<71>;
	.reg .b64 	%rd<18>;

	ld.param.u64 	%rd9, [_Z8sumArrayPfS_i_param_0];
	ld.param.u64 	%rd10, [_Z8sumArrayPfS_i_param_1];
	ld.param.u32 	%r16, [_Z8sumArrayPfS_i_param_2];
	cvta.to.global.u64 	%rd1, %rd9;
	cvta.to.global.u64 	%rd2, %rd10;
	mov.u32 	%r17, %tid.x;
	setp.ne.s32 	%p1, %r17, 0;
	@%p1 bra 	$L__BB0_14;
	mov.b32 	%r18, 0;
	st.global.u32 	[%rd2], %r18;
	setp.lt.s32 	%p2, %r16, 1;
	@%p2 bra 	$L__BB0_14;
	and.b32  	%r1, %r16, 15;
	setp.lt.u32 	%p3, %r16, 16;
	mov.b32 	%r22, 0;
	mov.f32 	%f67, 0f00000000;
	@%p3 bra 	$L__BB0_5;
	and.b32  	%r22, %r16, 2147483632;
	neg.s32 	%r20, %r22;
	add.s64 	%rd16, %rd1, 32;
	mov.f32 	%f67, 0f00000000;
$L__BB0_4:
	.pragma "nounroll";
	ld.global.f32 	%f12, [%rd16+-32];
	add.f32 	%f13, %f12, %f67;
	st.global.f32 	[%rd2], %f13;
	ld.global.f32 	%f14, [%rd16+-28];
	add.f32 	%f15, %f14, %f13;
	st.global.f32 	[%rd2], %f15;
	ld.global.f32 	%f16, [%rd16+-24];
	add.f32 	%f17, %f16, %f15;
	st.global.f32 	[%rd2], %f17;
	ld.global.f32 	%f18, [%rd16+-20];
	add.f32 	%f19, %f18, %f17;
	st.global.f32 	[%rd2], %f19;
	ld.global.f32 	%f20, [%rd16+-16];
	add.f32 	%f21, %f20, %f19;
	st.global.f32 	[%rd2], %f21;
	ld.global.f32 	%f22, [%rd16+-12];
	add.f32 	%f23, %f22, %f21;
	st.global.f32 	[%rd2], %f23;
	ld.global.f32 	%f24, [%rd16+-8];
	add.f32 	%f25, %f24, %f23;
	st.global.f32 	[%rd2], %f25;
	ld.global.f32 	%f26, [%rd16+-4];
	add.f32 	%f27, %f26, %f25;
	st.global.f32 	[%rd2], %f27;
	ld.global.f32 	%f28, [%rd16];
	add.f32 	%f29, %f28, %f27;
	st.global.f32 	[%rd2], %f29;
	ld.global.f32 	%f30, [%rd16+4];
	add.f32 	%f31, %f30, %f29;
	st.global.f32 	[%rd2], %f31;
	ld.global.f32 	%f32, [%rd16+8];
	add.f32 	%f33, %f32, %f31;
	st.global.f32 	[%rd2], %f33;
	ld.global.f32 	%f34, [%rd16+12];
	add.f32 	%f35, %f34, %f33;
	st.global.f32 	[%rd2], %f35;
	ld.global.f32 	%f36, [%rd16+16];
	add.f32 	%f37, %f36, %f35;
	st.global.f32 	[%rd2], %f37;
	ld.global.f32 	%f38, [%rd16+20];
	add.f32 	%f39, %f38, %f37;
	st.global.f32 	[%rd2], %f39;
	ld.global.f32 	%f40, [%rd16+24];
	add.f32 	%f41, %f40, %f39;
	st.global.f32 	[%rd2], %f41;
	ld.global.f32 	%f42, [%rd16+28];
	add.f32 	%f67, %f42, %f41;
	st.global.f32 	[%rd2], %f67;
	add.s32 	%r20, %r20, 16;
	add.s64 	%rd16, %rd16, 64;
	setp.ne.s32 	%p4, %r20, 0;
	@%p4 bra 	$L__BB0_4;
$L__BB0_5:
	setp.eq.s32 	%p5, %r1, 0;
	@%p5 bra 	$L__BB0_14;
	and.b32  	%r7, %r16, 7;
	setp.lt.u32 	%p6, %r1, 8;
	@%p6 bra 	$L__BB0_8;
	mul.wide.u32 	%rd11, %r22, 4;
	add.s64 	%rd12, %rd1, %rd11;
	ld.global.f32 	%f43, [%rd12];
	add.f32 	%f44, %f43, %f67;
	st.global.f32 	[%rd2], %f44;
	ld.global.f32 	%f45, [%rd12+4];
	add.f32 	%f46, %f45, %f44;
	st.global.f32 	[%rd2], %f46;
	ld.global.f32 	%f47, [%rd12+8];
	add.f32 	%f48, %f47, %f46;
	st.global.f32 	[%rd2], %f48;
	ld.global.f32 	%f49, [%rd12+12];
	add.f32 	%f50, %f49, %f48;
	st.global.f32 	[%rd2], %f50;
	ld.global.f32 	%f51, [%rd12+16];
	add.f32 	%f52, %f51, %f50;
	st.global.f32 	[%rd2], %f52;
	ld.global.f32 	%f53, [%rd12+20];
	add.f32 	%f54, %f53, %f52;
	st.global.f32 	[%rd2], %f54;
	ld.global.f32 	%f55, [%rd12+24];
	add.f32 	%f56, %f55, %f54;
	st.global.f32 	[%rd2], %f56;
	ld.global.f32 	%f57, [%rd12+28];
	add.f32 	%f67, %f57, %f56;
	st.global.f32 	[%rd2], %f67;
	add.s32 	%r22, %r22, 8;
$L__BB0_8:
	setp.eq.s32 	%p7, %r7, 0;
	@%p7 bra 	$L__BB0_14;
	and.b32  	%r10, %r16, 3;
	setp.lt.u32 	%p8, %r7, 4;
	@%p8 bra 	$L__BB0_11;
	mul.wide.u32 	%rd13, %r22, 4;
	add.s64 	%rd14, %rd1, %rd13;
	ld.global.f32 	%f58, [%rd14];
	add.f32 	%f59, %f58, %f67;
	st.global.f32 	[%rd2], %f59;
	ld.global.f32 	%f60, [%rd14+4];
	add.f32 	%f61, %f60, %f59;
	st.global.f32 	[%rd2], %f61;
	ld.global.f32 	%f62, [%rd14+8];
	add.f32 	%f63, %f62, %f61;
	st.global.f32 	[%rd2], %f63;
	ld.global.f32 	%f64, [%rd14+12];
	add.f32 	%f67, %f64, %f63;
	st.global.f32 	[%rd2], %f67;
	add.s32 	%r22, %r22, 4;
$L__BB0_11:
	setp.eq.s32 	%p9, %r10, 0;
	@%p9 bra 	$L__BB0_14;
	mul.wide.u32 	%rd15, %r22, 4;
	add.s64 	%rd17, %rd1, %rd15;
	neg.s32 	%r24, %r10;
$L__BB0_13:
	.pragma "nounroll";
	ld.global.f32 	%f65, [%rd17];
	add.f32 	%f67, %f65, %f67;
	st.global.f32 	[%rd2], %f67;
	add.s64 	%rd17, %rd17, 4;
	add.s32 	%r24, %r24, 1;
	setp.ne.s32 	%p10, %r24, 0;
	@%p10 bra 	$L__BB0_13;
$L__BB0_14:
	ret;

}
	// .globl	_Z14cumulative_sumiPf
.visible .entry _Z14cumulative_sumiPf(
	.param .u32 _Z14cumulative_sumiPf_param_0,
	.param .u64 .ptr .align 1 _Z14cumulative_sumiPf_param_1
)
{
	.reg .pred 	%p<5>;
	.reg .b32 	%r<16>;
	.reg .b32 	%f<4>;
	.reg .b64 	%rd<7>;

	ld.param.u32 	%r6, [_Z14cumulative_sumiPf_param_0];
	ld.param.u64 	%rd2, [_Z14cumulative_sumiPf_param_1];
	setp.lt.u32 	%p1, %r6, 2;
	@%p1 bra 	$L__BB1_7;
	cvta.to.global.u64 	%rd1, %rd2;
	mov.b32 	%r15, 1;
	mov.u32 	%r1, %tid.x;
$L__BB1_2:
	setp.eq.s32 	%p2, %r15, 1;
	@%p2 bra 	$L__BB1_4;
	bar.sync 	0;
$L__BB1_4:
	shl.b32 	%r3, %r15, 1;
	not.b32 	%r8, %r15;
	add.s32 	%r9, %r15, -1;
	and.b32  	%r10, %r8, %r9;
	popc.b32 	%r11, %r10;
	shr.u32 	%r12, %r1, %r11;
	mad.lo.s32 	%r4, %r12, %r3, %r15;
	and.b32  	%r13, %r9, %r1;
	add.s32 	%r5, %r4, %r13;
	setp.ge.u32 	%p3, %r5, %r6;
	@%p3 bra 	$L__BB1_6;
	add.s32 	%r14, %r4, -1;
	mul.wide.u32 	%rd3, %r14, 4;
	add.s64 	%rd4, %rd1, %rd3;
	ld.global.f32 	%f1, [%rd4];
	mul.wide.u32 	%rd5, %r5, 4;
	add.s64 	%rd6, %rd1, %rd5;
	ld.global.f32 	%f2, [%rd6];
	add.f32 	%f3, %f1, %f2;
	st.global.f32 	[%rd6], %f3;
$L__BB1_6:
	setp.lt.u32 	%p4, %r3, %r6;
	mov.u32 	%r15, %r3;
	@%p4 bra 	$L__BB1_2;
$L__BB1_7:
	ret;

}
	// .globl	_Z20block_cumulative_sumiPf
.visible .entry _Z20block_cumulative_sumiPf(
	.param .u32 _Z20block_cumulative_sumiPf_param_0,
	.param .u64 .ptr .align 1 _Z20block_cumulative_sumiPf_param_1
)
{


	ret;

}


// ===== COMPILED SASS (sm_100) =====

	.target	sm_100

	.elftype	@"ET_EXEC"


//--------------------- .note.nv.tkinfo           --------------------------
	.section	.note.nv.tkinfo,"",@"SHT_NOTE"
	.sectionflags	@"SHF_NOTE_NV_TKINFO"
	.tkinfo
        /*0018*/ 	.word	0x00000002
        /*0030*/ 	.string	""
        /*0030*/ 	.string	"ptxas"
        /*0030*/ 	.string	"Cuda compilation tools, release 13.0, V13.0.88"
        /*0030*/ 	.string	"Build cuda_13.0.r13.0/compiler.36424714_0"
        /*0030*/ 	.string	"-arch sm_100 -m 64 "



//--------------------- .note.nv.cuinfo           --------------------------
	.section	.note.nv.cuinfo,"",@"SHT_NOTE"
	.sectionflags	@"SHF_NOTE_NV_CUINFO"
        /*0018*/ 	.short	0x0002
        /*001a*/ 	.short	0x0064
        /*001c*/ 	.short	0x0082
	.zero		2


//--------------------- .nv.info                  --------------------------
	.section	.nv.info,"",@"SHT_CUDA_INFO"
	.align	4


	//----- nvinfo : EIATTR_REGCOUNT
	.align		4
        /*0000*/ 	.byte	0x04, 0x2f
        /*0002*/ 	.short	(.L_1 - .L_0)
	.align		4
.L_0:
        /*0004*/ 	.word	index@(_Z8sumArrayPfS_i)
        /*0008*/ 	.word	0x00000014


	//----- nvinfo : EIATTR_FRAME_SIZE
	.align		4
.L_1:
        /*000c*/ 	.byte	0x04, 0x11
        /*000e*/ 	.short	(.L_3 - .L_2)
	.align		4
.L_2:
        /*0010*/ 	.word	index@(_Z8sumArrayPfS_i)
        /*0014*/ 	.word	0x00000000


	//----- nvinfo : EIATTR_REGCOUNT
	.align		4
.L_3:
        /*0018*/ 	.byte	0x04, 0x2f
        /*001a*/ 	.short	(.L_5 - .L_4)
	.align		4
.L_4:
        /*001c*/ 	.word	index@(_Z14cumulative_sumiPf)
        /*0020*/ 	.word	0x0000000d


	//----- nvinfo : EIATTR_FRAME_SIZE
	.align		4
.L_5:
        /*0024*/ 	.byte	0x04, 0x11
        /*0026*/ 	.short	(.L_7 - .L_6)
	.align		4
.L_6:
        /*0028*/ 	.word	index@(_Z14cumulative_sumiPf)
        /*002c*/ 	.word	0x00000000


	//----- nvinfo : EIATTR_REGCOUNT
	.align		4
.L_7:
        /*0030*/ 	.byte	0x04, 0x2f
        /*0032*/ 	.short	(.L_9 - .L_8)
	.align		4
.L_8:
        /*0034*/ 	.word	index@(_Z20block_cumulative_sumiPf)
        /*0038*/ 	.word	0x00000004


	//----- nvinfo : EIATTR_FRAME_SIZE
	.align		4
.L_9:
        /*003c*/ 	.byte	0x04, 0x11
        /*003e*/ 	.short	(.L_11 - .L_10)
	.align		4
.L_10:
        /*0040*/ 	.word	index@(_Z20block_cumulative_sumiPf)
        /*0044*/ 	.word	0x00000000


	//----- nvinfo : EIATTR_MIN_STACK_SIZE
	.align		4
.L_11:
        /*0048*/ 	.byte	0x04, 0x12
        /*004a*/ 	.short	(.L_13 - .L_12)
	.align		4
.L_12:
        /*004c*/ 	.word	index@(_Z20block_cumulative_sumiPf)
        /*0050*/ 	.word	0x00000000


	//----- nvinfo : EIATTR_MIN_STACK_SIZE
	.align		4
.L_13:
        /*0054*/ 	.byte	0x04, 0x12
        /*0056*/ 	.short	(.L_15 - .L_14)
	.align		4
.L_14:
        /*0058*/ 	.word	index@(_Z14cumulative_sumiPf)
        /*005c*/ 	.word	0x00000000


	//----- nvinfo : EIATTR_MIN_STACK_SIZE
	.align		4
.L_15:
        /*0060*/ 	.byte	0x04, 0x12
        /*0062*/ 	.short	(.L_17 - .L_16)
	.align		4
.L_16:
        /*0064*/ 	.word	index@(_Z8sumArrayPfS_i)
        /*0068*/ 	.word	0x00000000
.L_17:


//--------------------- .nv.compat                --------------------------
	.section	.nv.compat,"",@"SHT_CUDA_COMPAT_INFO"
	.align	4
        /*0000*/ 	.byte	0x02, 0x09, 0x00, 0x00, 0x02, 0x02, 0x01, 0x00, 0x02, 0x05, 0x05, 0x00, 0x03, 0x07, 0x01, 0x01
        /*0010*/ 	.byte	0x02, 0x03, 0x00, 0x00, 0x02, 0x06, 0x01, 0x00, 0x04, 0x0b, 0x08, 0x00, 0x09, 0x00, 0x00, 0x00
        /*0020*/ 	.byte	0x00, 0x00, 0x00, 0x00


//--------------------- .nv.info._Z20block_cumulative_sumiPf --------------------------
	.section	.nv.info._Z20block_cumulative_sumiPf,"",@"SHT_CUDA_INFO"
	.sectionflags	@""
	.align	4


	//----- nvinfo : EIATTR_CUDA_API_VERSION
	.align		4
        /*0000*/ 	.byte	0x04, 0x37
        /*0002*/ 	.short	(.L_19 - .L_18)
.L_18:
        /*0004*/ 	.word	0x00000082


	//----- nvinfo : EIATTR_KPARAM_INFO
	.align		4
.L_19:
        /*0008*/ 	.byte	0x04, 0x17
        /*000a*/ 	.short	(.L_21 - .L_20)
.L_20:
        /*000c*/ 	.word	0x00000000
        /*0010*/ 	.short	0x0001
        /*0012*/ 	.short	0x0008
        /*0014*/ 	.byte	0x00, 0xf5, 0x21, 0x00


	//----- nvinfo : EIATTR_KPARAM_INFO
	.align		4
.L_21:
        /*0018*/ 	.byte	0x04, 0x17
        /*001a*/ 	.short	(.L_23 - .L_22)
.L_22:
        /*001c*/ 	.word	0x00000000
        /*0020*/ 	.short	0x0000
        /*0022*/ 	.short	0x0000
        /*0024*/ 	.byte	0x00, 0xf0, 0x11, 0x00


	//----- nvinfo : EIATTR_SPARSE_MMA_MASK
	.align		4
.L_23:
        /*0028*/ 	.byte	0x03, 0x50
        /*002a*/ 	.short	0x0000


	//----- nvinfo : EIATTR_MAXREG_COUNT
	.align		4
        /*002c*/ 	.byte	0x03, 0x1b
        /*002e*/ 	.short	0x00ff


	//----- nvinfo : EIATTR_MERCURY_ISA_VERSION
	.align		4
        /*0030*/ 	.byte	0x03, 0x5f
        /*0032*/ 	.short	0x0101


	//----- nvinfo : EIATTR_VRC_CTA_INIT_COUNT
	.align		4
        /*0034*/ 	.byte	0x02, 0x4a
	.zero		1
	.zero		1


	//----- nvinfo : EIATTR_EXIT_INSTR_OFFSETS
	.align		4
        /*0038*/ 	.byte	0x04, 0x1c
        /*003a*/ 	.short	(.L_25 - .L_24)


	//   ....[0]....
.L_24:
        /*003c*/ 	.word	0x00000010


	//----- nvinfo : EIATTR_CBANK_PARAM_SIZE
	.align		4
.L_25:
        /*0040*/ 	.byte	0x03, 0x19
        /*0042*/ 	.short	0x0010


	//----- nvinfo : EIATTR_PARAM_CBANK
	.align		4
        /*0044*/ 	.byte	0x04, 0x0a
        /*0046*/ 	.short	(.L_27 - .L_26)
	.align		4
.L_26:
        /*0048*/ 	.word	index@(.nv.constant0._Z20block_cumulative_sumiPf)
        /*004c*/ 	.short	0x0380
        /*004e*/ 	.short	0x0010


	//----- nvinfo : EIATTR_SW_WAR
	.align		4
.L_27:
        /*0050*/ 	.byte	0x04, 0x36
        /*0052*/ 	.short	(.L_29 - .L_28)
.L_28:
        /*0054*/ 	.word	0x00000008
.L_29:


//--------------------- .nv.info._Z14cumulative_sumiPf --------------------------
	.section	.nv.info._Z14cumulative_sumiPf,"",@"SHT_CUDA_INFO"
	.sectionflags	@""
	.align	4


	//----- nvinfo : EIATTR_CUDA_API_VERSION
	.align		4
        /*0000*/ 	.byte	0x04, 0x37
        /*0002*/ 	.short	(.L_31 - .L_30)
.L_30:
        /*0004*/ 	.word	0x00000082


	//----- nvinfo : EIATTR_KPARAM_INFO
	.align		4
.L_31:
        /*0008*/ 	.byte	0x04, 0x17
        /*000a*/ 	.short	(.L_33 - .L_32)
.L_32:
        /*000c*/ 	.word	0x00000000
        /*0010*/ 	.short	0x0001
        /*0012*/ 	.short	0x0008
        /*0014*/ 	.byte	0x00, 0xf5, 0x21, 0x00


	//----- nvinfo : EIATTR_KPARAM_INFO
	.align		4
.L_33:
        /*0018*/ 	.byte	0x04, 0x17
        /*001a*/ 	.short	(.L_35 - .L_34)
.L_34:
        /*001c*/ 	.word	0x00000000
        /*0020*/ 	.short	0x0000
        /*0022*/ 	.short	0x0000
        /*0024*/ 	.byte	0x00, 0xf0, 0x11, 0x00


	//----- nvinfo : EIATTR_SPARSE_MMA_MASK
	.align		4
.L_35:
        /*0028*/ 	.byte	0x03, 0x50
        /*002a*/ 	.short	0x0000


	//----- nvinfo : EIATTR_MAXREG_COUNT
	.align		4
        /*002c*/ 	.byte	0x03, 0x1b
        /*002e*/ 	.short	0x00ff


	//----- nvinfo : EIATTR_NUM_BARRIERS
	.align		4
        /*0030*/ 	.byte	0x02, 0x4c
        /*0032*/ 	.byte	0x01
	.zero		1


	//----- nvinfo : EIATTR_MERCURY_ISA_VERSION
	.align		4
        /*0034*/ 	.byte	0x03, 0x5f
        /*0036*/ 	.short	0x0101


	//----- nvinfo : EIATTR_VRC_CTA_INIT_COUNT
	.align		4
        /*0038*/ 	.byte	0x02, 0x4a
	.zero		1
	.zero		1


	//----- nvinfo : EIATTR_EXIT_INSTR_OFFSETS
	.align		4
        /*003c*/ 	.byte	0x04, 0x1c
        /*003e*/ 	.short	(.L_37 - .L_36)


	//   ....[0]....
.L_36:
        /*0040*/ 	.word	0x00000030


	//   ....[1]....
        /*0044*/ 	.word	0x00000210


	//----- nvinfo : EIATTR_CRS_STACK_SIZE
	.align		4
.L_37:
        /*0048*/ 	.byte	0x04, 0x1e
        /*004a*/ 	.short	(.L_39 - .L_38)
.L_38:
        /*004c*/ 	.word	0x00000000


	//----- nvinfo : EIATTR_CBANK_PARAM_SIZE
	.align		4
.L_39:
        /*0050*/ 	.byte	0x03, 0x19
        /*0052*/ 	.short	0x0010


	//----- nvinfo : EIATTR_PARAM_CBANK
	.align		4
        /*0054*/ 	.byte	0x04, 0x0a
        /*0056*/ 	.short	(.L_41 - .L_40)
	.align		4
.L_40:
        /*0058*/ 	.word	index@(.nv.constant0._Z14cumulative_sumiPf)
        /*005c*/ 	.short	0x0380
        /*005e*/ 	.short	0x0010


	//----- nvinfo : EIATTR_SW_WAR
	.align		4
.L_41:
        /*0060*/ 	.byte	0x04, 0x36
        /*0062*/ 	.short	(.L_43 - .L_42)
.L_42:
        /*0064*/ 	.word	0x00000008
.L_43:


//--------------------- .nv.info._Z8sumArrayPfS_i --------------------------
	.section	.nv.info._Z8sumArrayPfS_i,"",@"SHT_CUDA_INFO"
	.sectionflags	@""
	.align	4


	//----- nvinfo : EIATTR_CUDA_API_VERSION
	.align		4
        /*0000*/ 	.byte	0x04, 0x37
        /*0002*/ 	.short	(.L_45 - .L_44)
.L_44:
        /*0004*/ 	.word	0x00000082


	//----- nvinfo : EIATTR_KPARAM_INFO
	.align		4
.L_45:
        /*0008*/ 	.byte	0x04, 0x17
        /*000a*/ 	.short	(.L_47 - .L_46)
.L_46:
        /*000c*/ 	.word	0x00000000
        /*0010*/ 	.short	0x0002
        /*0012*/ 	.short	0x0010
        /*0014*/ 	.byte	0x00, 0xf0, 0x11, 0x00


	//----- nvinfo : EIATTR_KPARAM_INFO
	.align		4
.L_47:
        /*0018*/ 	.byte	0x04, 0x17
        /*001a*/ 	.short	(.L_49 - .L_48)
.L_48:
        /*001c*/ 	.word	0x00000000
        /*0020*/ 	.short	0x0001
        /*0022*/ 	.short	0x0008
        /*0024*/ 	.byte	0x00, 0xf5, 0x21, 0x00


	//----- nvinfo : EIATTR_KPARAM_INFO
	.align		4
.L_49:
        /*0028*/ 	.byte	0x04, 0x17
        /*002a*/ 	.short	(.L_51 - .L_50)
.L_50:
        /*002c*/ 	.word	0x00000000
        /*0030*/ 	.short	0x0000
        /*0032*/ 	.short	0x0000
        /*0034*/ 	.byte	0x00, 0xf5, 0x21, 0x00


	//----- nvinfo : EIATTR_SPARSE_MMA_MASK
	.align		4
.L_51:
        /*0038*/ 	.byte	0x03, 0x50
        /*003a*/ 	.short	0x0000


	//----- nvinfo : EIATTR_MAXREG_COUNT
	.align		4
        /*003c*/ 	.byte	0x03, 0x1b
        /*003e*/ 	.short	0x00ff


	//----- nvinfo : EIATTR_MERCURY_ISA_VERSION
	.align		4
        /*0040*/ 	.byte	0x03, 0x5f
        /*0042*/ 	.short	0x0101


	//----- nvinfo : EIATTR_VRC_CTA_INIT_COUNT
	.align		4
        /*0044*/ 	.byte	0x02, 0x4a
	.zero		1
	.zero		1


	//----- nvinfo : EIATTR_EXIT_INSTR_OFFSETS
	.align		4
        /*0048*/ 	.byte	0x04, 0x1c
        /*004a*/ 	.short	(.L_53 - .L_52)


	//   ....[0]....
.L_52:
        /*004c*/ 	.word	0x00000030


	//   ....[1]....
        /*0050*/ 	.word	0x00000090


	//   ....[2]....
        /*0054*/ 	.word	0x000004f0


	//   ....[3]....
        /*0058*/ 	.word	0x000006f0


	//   ....[4]....
        /*005c*/ 	.word	0x00000830


	//   ....[5]....
        /*0060*/ 	.word	0x000008f0


	//----- nvinfo : EIATTR_CBANK_PARAM_SIZE
	.align		4
.L_53:
        /*0064*/ 	.byte	0x03, 0x19
        /*0066*/ 	.short	0x0014


	//----- nvinfo : EIATTR_PARAM_CBANK
	.align		4
        /*0068*/ 	.byte	0x04, 0x0a
        /*006a*/ 	.short	(.L_55 - .L_54)
	.align		4
.L_54:
        /*006c*/ 	.word	index@(.nv.constant0._Z8sumArrayPfS_i)
        /*0070*/ 	.short	0x0380
        /*0072*/ 	.short	0x0014


	//----- nvinfo : EIATTR_SW_WAR
	.align		4
.L_55:
        /*0074*/ 	.byte	0x04, 0x36
        /*0076*/ 	.short	(.L_57 - .L_56)
.L_56:
        /*0078*/ 	.word	0x00000008
.L_57:


//--------------------- .nv.callgraph             --------------------------
	.section	.nv.callgraph,"",@"SHT_CUDA_CALLGRAPH"
	.align	4
	.sectionentsize	8
	.align		4
        /*0000*/ 	.word	0x00000000
	.align		4
        /*0004*/ 	.word	0xffffffff
	.align		4
        /*0008*/ 	.word	0x00000000
	.align		4
        /*000c*/ 	.word	0xfffffffe
	.align		4
        /*0010*/ 	.word	0x00000000
	.align		4
        /*0014*/ 	.word	0xfffffffd
	.align		4
        /*0018*/ 	.word	0x00000000
	.align		4
        /*001c*/ 	.word	0xfffffffc


//--------------------- .text._Z20block_cumulative_sumiPf --------------------------
	.section	.text._Z20block_cumulative_sumiPf,"ax",@progbits
	.align	128
        .global         _Z20block_cumulative_sumiPf
        .type           _Z20block_cumulative_sumiPf,@function
        .size           _Z20block_cumulative_sumiPf,(.L_x_11 - _Z20block_cumulative_sumiPf)
        .other          _Z20block_cumulative_sumiPf,@"STO_CUDA_ENTRY STV_DEFAULT"
_Z20block_cumulative_sumiPf:
.text._Z20block_cumulative_sumiPf:
[----:B------:R-:W-:Y:S01]  /*0000*/  LDC R1, c[0x0][0x37c] ;  /* 0x0000df00ff017b82 */ /* 0x000fe20000000800 */
[----:B------:R-:W-:Y:S05]  /*0010*/  EXIT ;  /* 0x000000000000794d */ /* 0x000fea0003800000 */
.L_x_0:
[----:B------:R-:W-:-:S00]  /*0020*/  BRA `(.L_x_0) ;  /* 0xfffffffc00fc7947 */ /* 0x000fc0000383ffff */
[----:B------:R-:W-:-:S00]  /*0030*/  NOP ;  /* 0x0000000000007918 */ /* 0x000fc00000000000 */
        /* <DEDUP_REMOVED lines=12> */
.L_x_11:


//--------------------- .text._Z14cumulative_sumiPf --------------------------
	.section	.text._Z14cumulative_sumiPf,"ax",@progbits
	.align	128
        .global         _Z14cumulative_sumiPf
        .type           _Z14cumulative_sumiPf,@function
        .size           _Z14cumulative_sumiPf,(.L_x_12 - _Z14cumulative_sumiPf)
        .other          _Z14cumulative_sumiPf,@"STO_CUDA_ENTRY STV_DEFAULT"
_Z14cumulative_sumiPf:
.text._Z14cumulative_sumiPf:
[----:B------:R-:W-:Y:S08]  /*0000*/  LDC R1, c[0x0][0x37c] ;  /* 0x0000df00ff017b82 */ /* 0x000ff00000000800 */
[----:B------:R-:W0:Y:S02]  /*0010*/  LDC R0, c[0x0][0x380] ;  /* 0x0000e000ff007b82 */ /* 0x000e240000000800 */
[----:B0-----:R-:W-:-:S13]  /*0020*/  ISETP.GE.U32.AND P0, PT, R0, 0x2, PT ;  /* 0x000000020000780c */ /* 0x001fda0003f06070 */
[----:B------:R-:W-:Y:S05]  /*0030*/  @!P0 EXIT ;  /* 0x000000000000894d */ /* 0x000fea0003800000 */
[----:B------:R-:W0:Y:S01]  /*0040*/  S2R R8, SR_TID.X ;  /* 0x0000000000087919 */ /* 0x000e220000002100 */
[----:B------:R-:W1:Y:S01]  /*0050*/  LDC.64 R2, c[0x0][0x388] ;  /* 0x0000e200ff027b82 */ /* 0x000e620000000a00 */
[----:B------:R-:W-:Y:S01]  /*0060*/  IMAD.MOV.U32 R0, RZ, RZ, 0x1 ;  /* 0x00000001ff007424 */ /* 0x000fe200078e00ff */
[----:B------:R-:W2:Y:S01]  /*0070*/  LDCU.64 UR4, c[0x0][0x358] ;  /* 0x00006b00ff0477ac */ /* 0x000ea20008000a00 */
[----:B------:R-:W3:Y:S05]  /*0080*/  LDCU UR6, c[0x0][0x380] ;  /* 0x00007000ff0677ac */ /* 0x000eea0008000800 */
.L_x_3:
[C---:B------:R-:W-:Y:S01]  /*0090*/  VIADD R5, R0.reuse, 0xffffffff ;  /* 0xffffffff00057836 */ /* 0x040fe20000000000 */
[C---:B------:R-:W-:Y:S01]  /*00a0*/  ISETP.NE.AND P0, PT, R0.reuse, 0x1, PT ;  /* 0x000000010000780c */ /* 0x040fe20003f05270 */
[----:B------:R-:W-:Y:S01]  /*00b0*/  BSSY.RECONVERGENT B0, `(.L_x_1) ;  /* 0x0000013000007945 */ /* 0x000fe20003800200 */
[C---:B------:R-:W-:Y:S02]  /*00c0*/  SHF.L.U32 R10, R0.reuse, 0x1, RZ ;  /* 0x00000001000a7819 */ /* 0x040fe400000006ff */
[----:B------:R-:W-:Y:S02]  /*00d0*/  LOP3.LUT R4, R0, R5, RZ, 0xc, !PT ;  /* 0x0000000500047212 */ /* 0x000fe400078e0cff */
[----:B0-----:R-:W-:-:S07]  /*00e0*/  LOP3.LUT R5, R5, R8, RZ, 0xc0, !PT ;  /* 0x0000000805057212 */ /* 0x001fce00078ec0ff */
[----:B------:R-:W-:Y:S01]  /*00f0*/  @P0 BAR.SYNC.DEFER_BLOCKING 0x0 ;  /* 0x0000000000000b1d */ /* 0x000fe20000010000 */
[----:B---3--:R-:W-:-:S05]  /*0100*/  ISETP.GE.U32.AND P1, PT, R10, UR6, PT ;  /* 0x000000060a007c0c */ /* 0x008fca000bf26070 */
[----:B------:R-:W0:Y:S02]  /*0110*/  POPC R4, R4 ;  /* 0x0000000400047309 */ /* 0x000e240000000000 */
[----:B0-----:R-:W-:-:S05]  /*0120*/  SHF.R.U32.HI R7, RZ, R4, R8 ;  /* 0x00000004ff077219 */ /* 0x001fca0000011608 */
[----:B------:R-:W-:-:S04]  /*0130*/  IMAD R0, R10, R7, R0 ;  /* 0x000000070a007224 */ /* 0x000fc800078e0200 */
[----:B------:R-:W-:-:S05]  /*0140*/  IMAD.IADD R7, R0, 0x1, R5 ;  /* 0x0000000100077824 */ /* 0x000fca00078e0205 */
[----:B------:R-:W-:-:S13]  /*0150*/  ISETP.GE.U32.AND P0, PT, R7, UR6, PT ;  /* 0x0000000607007c0c */ /* 0x000fda000bf06070 */
[----:B------:R-:W-:Y:S05]  /*0160*/  @P0 BRA `(.L_x_2) ;  /* 0x00000000001c0947 */ /* 0x000fea0003800000 */
[----:B------:R-:W-:Y:S01]  /*0170*/  IADD3 R5, PT, PT, R0, -0x1, RZ ;  /* 0xffffffff00057810 */ /* 0x000fe20007ffe0ff */
[----:B-1----:R-:W-:-:S04]  /*0180*/  IMAD.WIDE.U32 R6, R7, 0x4, R2 ;  /* 0x0000000407067825 */ /* 0x002fc800078e0002 */
[----:B------:R-:W-:Y:S01]  /*0190*/  IMAD.WIDE.U32 R4, R5, 0x4, R2 ;  /* 0x0000000405047825 */ /* 0x000fe200078e0002 */
[----:B--2---:R-:W2:Y:S05]  /*01a0*/  LDG.E R9, desc[UR4][R6.64] ;  /* 0x0000000406097981 */ /* 0x004eaa000c1e1900 */
[----:B------:R-:W2:Y:S02]  /*01b0*/  LDG.E R4, desc[UR4][R4.64] ;  /* 0x0000000404047981 */ /* 0x000ea4000c1e1900 */
[----:B--2---:R-:W-:-:S05]  /*01c0*/  FADD R9, R4, R9 ;  /* 0x0000000904097221 */ /* 0x004fca0000000000 */
[----:B------:R0:W-:Y:S02]  /*01d0*/  STG.E desc[UR4][R6.64], R9 ;  /* 0x0000000906007986 */ /* 0x0001e4000c101904 */
.L_x_2:
[----:B--2---:R-:W-:Y:S05]  /*01e0*/  BSYNC.RECONVERGENT B0 ;  /* 0x0000000000007941 */ /* 0x004fea0003800200 */
.L_x_1:
[----:B------:R-:W-:Y:S01]  /*01f0*/  IMAD.MOV.U32 R0, RZ, RZ, R10 ;  /* 0x000000ffff007224 */ /* 0x000fe200078e000a */
[----:B------:R-:W-:Y:S06]  /*0200*/  @!P1 BRA `(.L_x_3) ;  /* 0xfffffffc00a09947 */ /* 0x000fec000383ffff */
[----:B------:R-:W-:Y:S05]  /*0210*/  EXIT ;  /* 0x000000000000794d */ /* 0x000fea0003800000 */
.L_x_4:
        /* <DEDUP_REMOVED lines=14> */
.L_x_12:


//--------------------- .text._Z8sumArrayPfS_i    --------------------------
	.section	.text._Z8sumArrayPfS_i,"ax",@progbits
	.align	128
        .global         _Z8sumArrayPfS_i
        .type           _Z8sumArrayPfS_i,@function
        .size           _Z8sumArrayPfS_i,(.L_x_13 - _Z8sumArrayPfS_i)
        .other          _Z8sumArrayPfS_i,@"STO_CUDA_ENTRY STV_DEFAULT"
_Z8sumArrayPfS_i:
.text._Z8sumArrayPfS_i:
[----:B------:R-:W-:Y:S01]  /*0000*/  LDC R1, c[0x0][0x37c] ;  /* 0x0000df00ff017b82 */ /* 0x000fe20000000800 */
[----:B------:R-:W0:Y:S02]  /*0010*/  S2R R0, SR_TID.X ;  /* 0x0000000000007919 */ /* 0x000e240000002100 */
[----:B0-----:R-:W-:-:S13]  /*0020*/  ISETP.NE.AND P0, PT, R0, RZ, PT ;  /* 0x000000ff0000720c */ /* 0x001fda0003f05270 */
[----:B------:R-:W-:Y:S05]  /*0030*/  @P0 EXIT ;  /* 0x000000000000094d */ /* 0x000fea0003800000 */
[----:B------:R-:W0:Y:S01]  /*0040*/  LDC R6, c[0x0][0x390] ;  /* 0x0000e400ff067b82 */ /* 0x000e220000000800 */
[----:B------:R-:W1:Y:S07]  /*0050*/  LDCU.64 UR6, c[0x0][0x358] ;  /* 0x00006b00ff0677ac */ /* 0x000e6e0008000a00 */
[----:B------:R-:W1:Y:S01]  /*0060*/  LDC.64 R2, c[0x0][0x388] ;  /* 0x0000e200ff027b82 */ /* 0x000e620000000a00 */
[----:B0-----:R-:W-:Y:S01]  /*0070*/  ISETP.GE.AND P0, PT, R6, 0x1, PT ;  /* 0x000000010600780c */ /* 0x001fe20003f06270 */
[----:B-1----:R0:W-:-:S12]  /*0080*/  STG.E desc[UR6][R2.64], RZ ;  /* 0x000000ff02007986 */ /* 0x0021d8000c101906 */
[----:B------:R-:W-:Y:S05]  /*0090*/  @!P0 EXIT ;  /* 0x000000000000894d */ /* 0x000fea0003800000 */
[C---:B------:R-:W-:Y:S01]  /*00a0*/  ISETP.GE.U32.AND P1, PT, R6.reuse, 0x10, PT ;  /* 0x000000100600780c */ /* 0x040fe20003f26070 */
[----:B------:R-:W-:Y:S01]  /*00b0*/  HFMA2 R0, -RZ, RZ, 0, 0 ;  /* 0x00000000ff007431 */ /* 0x000fe200000001ff */
[----:B------:R-:W-:Y:S02]  /*00c0*/  LOP3.LUT R10, R6, 0xf, RZ, 0xc0, !PT ;  /* 0x0000000f060a7812 */ /* 0x000fe400078ec0ff */
[----:B------:R-:W-:Y:S02]  /*00d0*/  MOV R9, RZ ;  /* 0x000000ff00097202 */ /* 0x000fe40000000f00 */
[----:B------:R-:W-:-:S07]  /*00e0*/  ISETP.NE.AND P0, PT, R10, RZ, PT ;  /* 0x000000ff0a00720c */ /* 0x000fce0003f05270 */
[----:B------:R-:W-:Y:S06]  /*00f0*/  @!P1 BRA `(.L_x_5) ;  /* 0x0000000000fc9947 */ /* 0x000fec0003800000 */
[----:B------:R-:W1:Y:S01]  /*0100*/  LDCU.64 UR4, c[0x0][0x380] ;  /* 0x00007000ff0477ac */ /* 0x000e620008000a00 */
[----:B------:R-:W-:Y:S02]  /*0110*/  LOP3.LUT R0, R6, 0x7ffffff0, RZ, 0xc0, !PT ;  /* 0x7ffffff006007812 */ /* 0x000fe400078ec0ff */
[----:B------:R-:W-:Y:S02]  /*0120*/  MOV R9, RZ ;  /* 0x000000ff00097202 */ /* 0x000fe40000000f00 */
[----:B------:R-:W-:Y:S01]  /*0130*/  IADD3 R7, PT, PT, -R0, RZ, RZ ;  /* 0x000000ff00077210 */ /* 0x000fe20007ffe1ff */
[----:B-1----:R-:W-:-:S04]  /*0140*/  UIADD3 UR4, UP0, UPT, UR4, 0x20, URZ ;  /* 0x0000002004047890 */ /* 0x002fc8000ff1e0ff */
[----:B------:R-:W-:Y:S02]  /*0150*/  UIADD3.X UR5, UPT, UPT, URZ, UR5, URZ, UP0, !UPT ;  /* 0x00000005ff057290 */ /* 0x000fe400087fe4ff */
[----:B------:R-:W-:-:S04]  /*0160*/  MOV R8, UR4 ;  /* 0x0000000400087c02 */ /* 0x000fc80008000f00 */
[----:B------:R-:W-:-:S07]  /*0170*/  MOV R15, UR5 ;  /* 0x00000005000f7c02 */ /* 0x000fce0008000f00 */
.L_x_6:
[----:B------:R-:W-:Y:S02]  /*0180*/  MOV R4, R8 ;  /* 0x0000000800047202 */ /* 0x000fe40000000f00 */
[----:B------:R-:W-:-:S05]  /*0190*/  MOV R5, R15 ;  /* 0x0000000f00057202 */ /* 0x000fca0000000f00 */
[----:B------:R-:W2:Y:S02]  /*01a0*/  LDG.E R8, desc[UR6][R4.64+-0x20] ;  /* 0xffffe00604087981 */ /* 0x000ea4000c1e1900 */
[----:B--2-4-:R-:W-:-:S05]  /*01b0*/  FADD R9, R8, R9 ;  /* 0x0000000908097221 */ /* 0x014fca0000000000 */
[----:B------:R1:W-:Y:S04]  /*01c0*/  STG.E desc[UR6][R2.64], R9 ;  /* 0x0000000902007986 */ /* 0x0003e8000c101906 */
[----:B------:R-:W2:Y:S02]  /*01d0*/  LDG.E R8, desc[UR6][R4.64+-0x1c] ;  /* 0xffffe40604087981 */ /* 0x000ea4000c1e1900 */
[----:B--2---:R-:W-:-:S05]  /*01e0*/  FADD R11, R9, R8 ;  /* 0x00000008090b7221 */ /* 0x004fca0000000000 */
[----:B------:R2:W-:Y:S04]  /*01f0*/  STG.E desc[UR6][R2.64], R11 ;  /* 0x0000000b02007986 */ /* 0x0005e8000c101906 */
[----:B------:R-:W3:Y:S02]  /*0200*/  LDG.E R8, desc[UR6][R4.64+-0x18] ;  /* 0xffffe80604087981 */ /* 0x000ee4000c1e1900 */
[----:B---3--:R-:W-:-:S05]  /*0210*/  FADD R13, R11, R8 ;  /* 0x000000080b0d7221 */ /* 0x008fca0000000000 */
[----:B------:R3:W-:Y:S04]  /*0220*/  STG.E desc[UR6][R2.64], R13 ;  /* 0x0000000d02007986 */ /* 0x0007e8000c101906 */
[----:B------:R-:W4:Y:S02]  /*0230*/  LDG.E R8, desc[UR6][R4.64+-0x14] ;  /* 0xffffec0604087981 */ /* 0x000f24000c1e1900 */
[----:B----4-:R-:W-:-:S05]  /*0240*/  FADD R15, R13, R8 ;  /* 0x000000080d0f7221 */ /* 0x010fca0000000000 */
[----:B------:R4:W-:Y:S04]  /*0250*/  STG.E desc[UR6][R2.64], R15 ;  /* 0x0000000f02007986 */ /* 0x0009e8000c101906 */
[----:B------:R-:W1:Y:S02]  /*0260*/  LDG.E R8, desc[UR6][R4.64+-0x10] ;  /* 0xfffff00604087981 */ /* 0x000e64000c1e1900 */
[----:B-1----:R-:W-:-:S05]  /*0270*/  FADD R9, R15, R8 ;  /* 0x000000080f097221 */ /* 0x002fca0000000000 */
        /* <DEDUP_REMOVED lines=12> */
[----:B------:R-:W-:Y:S04]  /*0340*/  STG.E desc[UR6][R2.64], R9 ;  /* 0x0000000902007986 */ /* 0x000fe8000c101906 */
        /* <DEDUP_REMOVED lines=9> */
[----:B------:R-:W4:Y:S02]  /*03e0*/  LDG.E R8, desc[UR6][R4.64+0x10] ;  /* 0x0000100604087981 */ /* 0x000f24000c1e1900 */
[----:B----4-:R-:W-:-:S05]  /*03f0*/  FADD R17, R15, R8 ;  /* 0x000000080f117221 */ /* 0x010fca0000000000 */
[----:B------:R4:W-:Y:S04]  /*0400*/  STG.E desc[UR6][R2.64], R17 ;  /* 0x0000001102007986 */ /* 0x0009e8000c101906 */
[----:B------:R-:W1:Y:S02]  /*0410*/  LDG.E R8, desc[UR6][R4.64+0x14] ;  /* 0x0000140604087981 */ /* 0x000e64000c1e1900 */
[----:B-1----:R-:W-:-:S05]  /*0420*/  FADD R11, R17, R8 ;  /* 0x00000008110b7221 */ /* 0x002fca0000000000 */
[----:B------:R4:W-:Y:S04]  /*0430*/  STG.E desc[UR6][R2.64], R11 ;  /* 0x0000000b02007986 */ /* 0x0009e8000c101906 */
[----:B------:R-:W2:Y:S01]  /*0440*/  LDG.E R8, desc[UR6][R4.64+0x18] ;  /* 0x0000180604087981 */ /* 0x000ea2000c1e1900 */
[----:B------:R-:W-:Y:S01]  /*0450*/  IADD3 R7, PT, PT, R7, 0x10, RZ ;  /* 0x0000001007077810 */ /* 0x000fe20007ffe0ff */
[----:B--2---:R-:W-:-:S05]  /*0460*/  FADD R13, R11, R8 ;  /* 0x000000080b0d7221 */ /* 0x004fca0000000000 */
[----:B------:R4:W-:Y:S04]  /*0470*/  STG.E desc[UR6][R2.64], R13 ;  /* 0x0000000d02007986 */ /* 0x0009e8000c101906 */
[----:B------:R-:W2:Y:S01]  /*0480*/  LDG.E R8, desc[UR6][R4.64+0x1c] ;  /* 0x00001c0604087981 */ /* 0x000ea2000c1e1900 */
[----:B------:R-:W-:Y:S01]  /*0490*/  ISETP.NE.AND P1, PT, R7, RZ, PT ;  /* 0x000000ff0700720c */ /* 0x000fe20003f25270 */
[----:B--2---:R-:W-:Y:S01]  /*04a0*/  FADD R9, R13, R8 ;  /* 0x000000080d097221 */ /* 0x004fe20000000000 */
[----:B------:R-:W-:-:S04]  /*04b0*/  IADD3 R8, P2, PT, R4, 0x40, RZ ;  /* 0x0000004004087810 */ /* 0x000fc80007f5e0ff */
[----:B------:R4:W-:Y:S01]  /*04c0*/  STG.E desc[UR6][R2.64], R9 ;  /* 0x0000000902007986 */ /* 0x0009e2000c101906 */
[----:B---3--:R-:W-:-:S06]  /*04d0*/  IADD3.X R15, PT, PT, RZ, R5, RZ, P2, !PT ;  /* 0x00000005ff0f7210 */ /* 0x008fcc00017fe4ff */
[----:B------:R-:W-:Y:S05]  /*04e0*/  @P1 BRA `(.L_x_6) ;  /* 0xfffffffc00241947 */ /* 0x000fea000383ffff */
.L_x_5:
[----:B------:R-:W-:Y:S05]  /*04f0*/  @!P0 EXIT ;  /* 0x000000000000894d */ /* 0x000fea0003800000 */
[----:B------:R-:W-:Y:S02]  /*0500*/  ISETP.GE.U32.AND P0, PT, R10, 0x8, PT ;  /* 0x000000080a00780c */ /* 0x000fe40003f06070 */
[----:B------:R-:W-:-:S04]  /*0510*/  LOP3.LUT R12, R6, 0x7, RZ, 0xc0, !PT ;  /* 0x00000007060c7812 */ /* 0x000fc800078ec0ff */
[----:B------:R-:W-:-:S07]  /*0520*/  ISETP.NE.AND P1, PT, R12, RZ, PT ;  /* 0x000000ff0c00720c */ /* 0x000fce0003f25270 */
[----:B------:R-:W-:Y:S06]  /*0530*/  @!P0 BRA `(.L_x_7) ;  /* 0x00000000006c8947 */ /* 0x000fec0003800000 */
[----:B------:R-:W1:Y:S02]  /*0540*/  LDC.64 R4, c[0x0][0x380] ;  /* 0x0000e000ff047b82 */ /* 0x000e640000000a00 */
[----:B-1----:R-:W-:-:S05]  /*0550*/  IMAD.WIDE.U32 R4, R0, 0x4, R4 ;  /* 0x0000000400047825 */ /* 0x002fca00078e0004 */
[----:B------:R-:W4:Y:S02]  /*0560*/  LDG.E R8, desc[UR6][R4.64] ;  /* 0x0000000604087981 */ /* 0x000f24000c1e1900 */
[----:B----4-:R-:W-:-:S05]  /*0570*/  FADD R9, R9, R8 ;  /* 0x0000000809097221 */ /* 0x010fca0000000000 */
[----:B------:R-:W-:Y:S04]  /*0580*/  STG.E desc[UR6][R2.64], R9 ;  /* 0x0000000902007986 */ /* 0x000fe8000c101906 */
[----:B------:R-:W2:Y:S02]  /*0590*/  LDG.E R8, desc[UR6][R4.64+0x4] ;  /* 0x0000040604087981 */ /* 0x000ea4000c1e1900 */
[----:B--2---:R-:W-:-:S05]  /*05a0*/  FADD R7, R9, R8 ;  /* 0x0000000809077221 */ /* 0x004fca0000000000 */
        /* <DEDUP_REMOVED lines=16> */
[----:B------:R-:W2:Y:S01]  /*06b0*/  LDG.E R8, desc[UR6][R4.64+0x1c] ;  /* 0x00001c0604087981 */ /* 0x000ea2000c1e1900 */
[----:B------:R-:W-:Y:S01]  /*06c0*/  IADD3 R0, PT, PT, R0, 0x8, RZ ;  /* 0x0000000800007810 */ /* 0x000fe20007ffe0ff */
[----:B--2---:R-:W-:-:S05]  /*06d0*/  FADD R9, R11, R8 ;  /* 0x000000080b097221 */ /* 0x004fca0000000000 */
[----:B------:R3:W-:Y:S02]  /*06e0*/  STG.E desc[UR6][R2.64], R9 ;  /* 0x0000000902007986 */ /* 0x0007e4000c101906 */
.L_x_7:
[----:B------:R-:W-:Y:S05]  /*06f0*/  @!P1 EXIT ;  /* 0x000000000000994d */ /* 0x000fea0003800000 */
[----:B------:R-:W-:Y:S02]  /*0700*/  ISETP.GE.U32.AND P0, PT, R12, 0x4, PT ;  /* 0x000000040c00780c */ /* 0x000fe40003f06070 */
[----:B------:R-:W-:-:S04]  /*0710*/  LOP3.LUT R6, R6, 0x3, RZ, 0xc0, !PT ;  /* 0x0000000306067812 */ /* 0x000fc800078ec0ff */
[----:B------:R-:W-:-:S07]  /*0720*/  ISETP.NE.AND P1, PT, R6, RZ, PT ;  /* 0x000000ff0600720c */ /* 0x000fce0003f25270 */
[----:B------:R-:W-:Y:S06]  /*0730*/  @!P0 BRA `(.L_x_8) ;  /* 0x00000000003c8947 */ /* 0x000fec0003800000 */
[----:B------:R-:W1:Y:S02]  /*0740*/  LDC.64 R4, c[0x0][0x380] ;  /* 0x0000e000ff047b82 */ /* 0x000e640000000a00 */
[----:B-1----:R-:W-:-:S05]  /*0750*/  IMAD.WIDE.U32 R4, R0, 0x4, R4 ;  /* 0x0000000400047825 */ /* 0x002fca00078e0004 */
[----:B------:R-:W3:Y:S02]  /*0760*/  LDG.E R8, desc[UR6][R4.64] ;  /* 0x0000000604087981 */ /* 0x000ee4000c1e1900 */
[----:B---3--:R-:W-:-:S05]  /*0770*/  FADD R7, R9, R8 ;  /* 0x0000000809077221 */ /* 0x008fca0000000000 */
[----:B------:R1:W-:Y:S04]  /*0780*/  STG.E desc[UR6][R2.64], R7 ;  /* 0x0000000702007986 */ /* 0x0003e8000c101906 */
[----:B------:R-:W4:Y:S02]  /*0790*/  LDG.E R8, desc[UR6][R4.64+0x4] ;  /* 0x0000040604087981 */ /* 0x000f24000c1e1900 */
[----:B----4-:R-:W-:-:S05]  /*07a0*/  FADD R11, R7, R8 ;  /* 0x00000008070b7221 */ /* 0x010fca0000000000 */
        /* <DEDUP_REMOVED lines=8> */
.L_x_8:
[----:B------:R-:W-:Y:S05]  /*0830*/  @!P1 EXIT ;  /* 0x000000000000994d */ /* 0x000fea0003800000 */
[----:B------:R-:W2:Y:S01]  /*0840*/  LDC.64 R4, c[0x0][0x380] ;  /* 0x0000e000ff047b82 */ /* 0x000ea20000000a00 */
[----:B------:R-:W-:Y:S01]  /*0850*/  IADD3 R6, PT, PT, -R6, RZ, RZ ;  /* 0x000000ff06067210 */ /* 0x000fe20007ffe1ff */
[----:B--2---:R-:W-:-:S07]  /*0860*/  IMAD.WIDE.U32 R4, R0, 0x4, R4 ;  /* 0x0000000400047825 */ /* 0x004fce00078e0004 */
.L_x_9:
[----:B--2---:R2:W1:Y:S01]  /*0870*/  LDG.E R0, desc[UR6][R4.64] ;  /* 0x0000000604007981 */ /* 0x004462000c1e1900 */
[----:B------:R-:W-:-:S04]  /*0880*/  IADD3 R6, PT, PT, R6, 0x1, RZ ;  /* 0x0000000106067810 */ /* 0x000fc80007ffe0ff */
[----:B------:R-:W-:Y:S02]  /*0890*/  ISETP.NE.AND P0, PT, R6, RZ, PT ;  /* 0x000000ff0600720c */ /* 0x000fe40003f05270 */
[----:B--2---:R-:W-:-:S04]  /*08a0*/  IADD3 R4, P1, PT, R4, 0x4, RZ ;  /* 0x0000000404047810 */ /* 0x004fc80007f3e0ff */
[----:B------:R-:W-:Y:S01]  /*08b0*/  IADD3.X R5, PT, PT, RZ, R5, RZ, P1, !PT ;  /* 0x00000005ff057210 */ /* 0x000fe20000ffe4ff */
[----:B-1-34-:R-:W-:-:S05]  /*08c0*/  FADD R9, R0, R9 ;  /* 0x0000000900097221 */ /* 0x01afca0000000000 */
[----:B------:R2:W-:Y:S01]  /*08d0*/  STG.E desc[UR6][R2.64], R9 ;  /* 0x0000000902007986 */ /* 0x0005e2000c101906 */
[----:B------:R-:W-:Y:S05]  /*08e0*/  @P0 BRA `(.L_x_9) ;  /* 0xfffffffc00e00947 */ /* 0x000fea000383ffff */
[----:B------:R-:W-:Y:S05]  /*08f0*/  EXIT ;  /* 0x000000000000794d */ /* 0x000fea0003800000 */
.L_x_10:
        /* <DEDUP_REMOVED lines=16> */
.L_x_13:


//--------------------- .nv.shared.reserved.0     --------------------------
	.section	.nv.shared.reserved.0,"aw",@nobits
	.weak		__nv_reservedSMEM_offset_0_alias
	.size		__nv_reservedSMEM_offset_0_alias, 0, 64
	.other		__nv_reservedSMEM_offset_0_alias,@"STO_CUDA_RESERVED_SHARED STV_DEFAULT"
__nv_reservedSMEM_offset_0_alias:
	.zero		0
	.zero		64


//--------------------- .nv.constant0._Z20block_cumulative_sumiPf --------------------------
	.section	.nv.constant0._Z20block_cumulative_sumiPf,"a",@progbits
	.sectionflags	@""
	.align	4
.nv.constant0._Z20block_cumulative_sumiPf:
	.zero		912


//--------------------- .nv.constant0._Z14cumulative_sumiPf --------------------------
	.section	.nv.constant0._Z14cumulative_sumiPf,"a",@progbits
	.sectionflags	@""
	.align	4
.nv.constant0._Z14cumulative_sumiPf:
	.zero		912


//--------------------- .nv.constant0._Z8sumArrayPfS_i --------------------------
	.section	.nv.constant0._Z8sumArrayPfS_i,"a",@progbits
	.sectionflags	@""
	.align	4
.nv.constant0._Z8sumArrayPfS_i:
	.zero		916


//--------------------- SYMBOLS --------------------------

	.type		.nv.reservedSmem.offset0,@object
	.size		.nv.reservedSmem.offset0,0x4
